	.headerflags	@"EF_CUDA_TEXMODE_UNIFIED EF_CUDA_64BIT_ADDRESS EF_CUDA_ACCELERATORS EF_CUDA_SM90 EF_CUDA_VIRTUAL_SM(EF_CUDA_SM90)"
	.elftype	@"ET_EXEC"


//--------------------- .nv.info                  --------------------------
	.section	.nv.info,"",@"SHT_CUDA_INFO"
	.align	4


	//----- nvinfo : EIATTR_REGCOUNT
	.align		4
        /*0000*/ 	.byte	0x04, 0x2f
        /*0002*/ 	.short	(.L_1 - .L_0)
	.align		4
.L_0:
        /*0004*/ 	.word	index@(triton_poi_fused_convolution_relu_4)
        /*0008*/ 	.word	0x0000000c


	//----- nvinfo : EIATTR_MIN_STACK_SIZE
	.align		4
.L_1:
        /*000c*/ 	.byte	0x04, 0x12
        /*000e*/ 	.short	(.L_3 - .L_2)
	.align		4
.L_2:
        /*0010*/ 	.word	index@(triton_poi_fused_convolution_relu_4)
        /*0014*/ 	.word	0x00000000


	//----- nvinfo : EIATTR_FRAME_SIZE
	.align		4
.L_3:
        /*0018*/ 	.byte	0x04, 0x11
        /*001a*/ 	.short	(.L_5 - .L_4)
	.align		4
.L_4:
        /*001c*/ 	.word	index@(triton_poi_fused_convolution_relu_4)
        /*0020*/ 	.word	0x00000000


	//----- nvinfo : EIATTR_MIN_STACK_SIZE
	.align		4
.L_5:
        /*0024*/ 	.byte	0x04, 0x12
        /*0026*/ 	.short	(.L_7 - .L_6)
	.align		4
.L_6:
        /*0028*/ 	.word	index@(triton_poi_fused_convolution_relu_4)
        /*002c*/ 	.word	0x00000000
.L_7:


//--------------------- .nv.info.triton_poi_fused_convolution_relu_4 --------------------------
	.section	.nv.info.triton_poi_fused_convolution_relu_4,"",@"SHT_CUDA_INFO"
	.sectionflags	@""
	.align	4


	//----- nvinfo : EIATTR_CUDA_API_VERSION
	.align		4
        /*0000*/ 	.byte	0x04, 0x37
        /*0002*/ 	.short	(.L_9 - .L_8)
.L_8:
        /*0004*/ 	.word	0x0000007c


	//----- nvinfo : EIATTR_KPARAM_INFO
	.align		4
.L_9:
        /*0008*/ 	.byte	0x04, 0x17
        /*000a*/ 	.short	(.L_11 - .L_10)
.L_10:
        /*000c*/ 	.word	0x00000000
        /*0010*/ 	.short	0x0002
        /*0012*/ 	.short	0x0010
        /*0014*/ 	.byte	0x00, 0xf0, 0x11, 0x00


	//----- nvinfo : EIATTR_KPARAM_INFO
	.align		4
.L_11:
        /*0018*/ 	.byte	0x04, 0x17
        /*001a*/ 	.short	(.L_13 - .L_12)
.L_12:
        /*001c*/ 	.word	0x00000000
        /*0020*/ 	.short	0x0001
        /*0022*/ 	.short	0x0008
        /*0024*/ 	.byte	0x00, 0xf4, 0x21, 0x00


	//----- nvinfo : EIATTR_KPARAM_INFO
	.align		4
.L_13:
        /*0028*/ 	.byte	0x04, 0x17
        /*002a*/ 	.short	(.L_15 - .L_14)
.L_14:
        /*002c*/ 	.word	0x00000000
        /*0030*/ 	.short	0x0000
        /*0032*/ 	.short	0x0000
        /*0034*/ 	.byte	0x00, 0xf4, 0x21, 0x00


	//----- nvinfo : EIATTR_SPARSE_MMA_MASK
	.align		4
.L_15:
        /*0038*/ 	.byte	0x03, 0x50
        /*003a*/ 	.short	0x0000


	//----- nvinfo : EIATTR_MAXREG_COUNT
	.align		4
        /*003c*/ 	.byte	0x03, 0x1b
        /*003e*/ 	.short	0x00ff


	//----- nvinfo : EIATTR_EXIT_INSTR_OFFSETS
	.align		4
        /*0040*/ 	.byte	0x04, 0x1c
        /*0042*/ 	.short	(.L_17 - .L_16)


	//   ....[0]....
.L_16:
        /*0044*/ 	.word	0x000001b0


	//----- nvinfo : EIATTR_REQNTID
	.align		4
.L_17:
        /*0048*/ 	.byte	0x04, 0x10
        /*004a*/ 	.short	(.L_19 - .L_18)
.L_18:
        /*004c*/ 	.word	0x00000100
        /*0050*/ 	.word	0x00000001
        /*0054*/ 	.word	0x00000001


	//----- nvinfo : EIATTR_CBANK_PARAM_SIZE
	.align		4
.L_19:
        /*0058*/ 	.byte	0x03, 0x19
        /*005a*/ 	.short	0x0014


	//----- nvinfo : EIATTR_PARAM_CBANK
	.align		4
        /*005c*/ 	.byte	0x04, 0x0a
        /*005e*/ 	.short	(.L_21 - .L_20)
	.align		4
.L_20:
        /*0060*/ 	.word	index@(.nv.constant0.triton_poi_fused_convolution_relu_4)
        /*0064*/ 	.short	0x0210
        /*0066*/ 	.short	0x0014


	//----- nvinfo : EIATTR_SW_WAR
	.align		4
.L_21:
        /*0068*/ 	.byte	0x04, 0x36
        /*006a*/ 	.short	(.L_23 - .L_22)
.L_22:
        /*006c*/ 	.word	0x00000008
.L_23:


//--------------------- .nv.callgraph             --------------------------
	.section	.nv.callgraph,"",@"SHT_CUDA_CALLGRAPH"
	.align	4
	.sectionentsize	8
	.align		4
        /*0000*/ 	.word	0x00000000
	.align		4
        /*0004*/ 	.word	0xffffffff
	.align		4
        /*0008*/ 	.word	0x00000000
	.align		4
        /*000c*/ 	.word	0xfffffffe
	.align		4
        /*0010*/ 	.word	0x00000000
	.align		4
        /*0014*/ 	.word	0xfffffffd
	.align		4
        /*0018*/ 	.word	0x00000000
	.align		4
        /*001c*/ 	.word	0xfffffffc


//--------------------- .text.triton_poi_fused_convolution_relu_4 --------------------------
	.section	.text.triton_poi_fused_convolution_relu_4,"ax",@progbits
	.align	128
        .global         triton_poi_fused_convolution_relu_4
        .type           triton_poi_fused_convolution_relu_4,@function
        .size           triton_poi_fused_convolution_relu_4,(.L_x_1 - triton_poi_fused_convolution_relu_4)
        .other          triton_poi_fused_convolution_relu_4,@"STO_CUDA_ENTRY STV_DEFAULT"
triton_poi_fused_convolution_relu_4:
.text.triton_poi_fused_convolution_relu_4:
[----:B------:R-:W-:Y:S01]  /*0000*/  LDC R1, c[0x0][0x28] ;  /* 0x00000a00ff017b82 */ /* 0x000fe20000000800 */
[----:B------:R-:W1:Y:S07]  /*0010*/  S2R R0, SR_TID.X ;  /* 0x0000000000007919 */ /* 0x000e6e0000002100 */
[----:B------:R-:W2:Y:S01]  /*0020*/  LDC.64 R4, c[0x0][0x218] ;  /* 0x00008600ff047b82 */ /* 0x000ea20000000a00 */
[----:B------:R-:W-:Y:S01]  /*0030*/  ULDC.64 UR4, c[0x0][0x208] ;  /* 0x0000820000047ab9 */ /* 0x000fe20000000a00 */
[----:B------:R-:W3:Y:S06]  /*0040*/  S2R R7, SR_CTAID.X ;  /* 0x0000000000077919 */ /* 0x000eec0000002500 */
[----:B------:R-:W4:Y:S01]  /*0050*/  LDC.64 R2, c[0x0][0x210] ;  /* 0x00008400ff027b82 */ /* 0x000f220000000a00 */
[----:B-1----:R-:W-:Y:S01]  /*0060*/  IMAD.SHL.U32 R0, R0, 0x2, RZ ;  /* 0x0000000200007824 */ /* 0x002fe200078e00ff */
[----:B---3--:R-:W-:-:S04]  /*0070*/  SHF.R.S32.HI R6, RZ, 0x16, R7 ;  /* 0x00000016ff067819 */ /* 0x008fc80000011407 */
[----:B------:R-:W-:Y:S02]  /*0080*/  LOP3.LUT R0, R0, 0x1fe, RZ, 0xc0, !PT ;  /* 0x000001fe00007812 */ /* 0x000fe400078ec0ff */
[----:B------:R-:W-:-:S03]  /*0090*/  SGXT R6, R6, 0x1 ;  /* 0x000000010606781a */ /* 0x000fc60000000200 */
[----:B------:R-:W-:-:S04]  /*00a0*/  IMAD R7, R7, 0x200, R0 ;  /* 0x0000020007077824 */ /* 0x000fc800078e0200 */
[----:B----4-:R-:W-:Y:S01]  /*00b0*/  IMAD.WIDE R2, R7, 0x4, R2 ;  /* 0x0000000407027825 */ /* 0x010fe200078e0202 */
[----:B------:R-:W-:-:S04]  /*00c0*/  LEA.HI R6, R6, R7, RZ, 0xa ;  /* 0x0000000706067211 */ /* 0x000fc800078f50ff */
[----:B------:R-:W-:-:S04]  /*00d0*/  SHF.R.S32.HI R6, RZ, 0xa, R6 ;  /* 0x0000000aff067819 */ /* 0x000fc80000011406 */
[----:B------:R-:W-:-:S04]  /*00e0*/  LEA.HI R0, R6, R6, RZ, 0x5 ;  /* 0x0000000606007211 */ /* 0x000fc800078f28ff */
[----:B------:R-:W-:-:S05]  /*00f0*/  LOP3.LUT R9, R0, 0xffffffe0, RZ, 0xc0, !PT ;  /* 0xffffffe000097812 */ /* 0x000fca00078ec0ff */
[----:B------:R-:W-:Y:S02]  /*0100*/  IMAD.IADD R9, R6, 0x1, -R9 ;  /* 0x0000000106097824 */ /* 0x000fe400078e0a09 */
[----:B------:R-:W3:Y:S02]  /*0110*/  LDG.E.64 R6, desc[UR4][R2.64] ;  /* 0x0000000402067981 */ /* 0x000ee4000c1e1b00 */
[----:B--2---:R-:W-:-:S06]  /*0120*/  IMAD.WIDE R4, R9, 0x4, R4 ;  /* 0x0000000409047825 */ /* 0x004fcc00078e0204 */
[----:B------:R-:W3:Y:S02]  /*0130*/  LDG.E.EL R4, desc[UR4][R4.64] ;  /* 0x0000000404047981 */ /* 0x000ee4000c2e1900 */
[CC--:B---3--:R-:W-:Y:S01]  /*0140*/  FSETP.GEU.AND P0, PT, R6.reuse, -R4.reuse, PT ;  /* 0x800000040600720b */ /* 0x0c8fe20003f0e000 */
[--C-:B------:R-:W-:Y:S01]  /*0150*/  FADD R6, R6, R4.reuse ;  /* 0x0000000406067221 */ /* 0x100fe20000000000 */
[C---:B------:R-:W-:Y:S01]  /*0160*/  FADD R0, R7.reuse, R4 ;  /* 0x0000000407007221 */ /* 0x040fe20000000000 */
[----:B------:R-:W-:-:S03]  /*0170*/  FSETP.GEU.AND P1, PT, R7, -R4, PT ;  /* 0x800000040700720b */ /* 0x000fc60003f2e000 */
[----:B------:R-:W-:Y:S02]  /*0180*/  FSEL R6, R6, RZ, P0 ;  /* 0x000000ff06067208 */ /* 0x000fe40000000000 */
[----:B------:R-:W-:-:S05]  /*0190*/  FSEL R7, R0, RZ, P1 ;  /* 0x000000ff00077208 */ /* 0x000fca0000800000 */
[----:B------:R-:W-:Y:S01]  /*01a0*/  STG.E.64 desc[UR4][R2.64], R6 ;  /* 0x0000000602007986 */ /* 0x000fe2000c101b04 */
[----:B------:R-:W-:Y:S05]  /*01b0*/  EXIT ;  /* 0x000000000000794d */ /* 0x000fea0003800000 */
.L_x_0:
[----:B------:R-:W-:-:S00]  /*01c0*/  BRA `(.L_x_0) ;  /* 0xfffffffc00fc7947 */ /* 0x000fc0000383ffff */
[----:B------:R-:W-:-:S00]  /*01d0*/  NOP ;  /* 0x0000000000007918 */ /* 0x000fc00000000000 */
        /* <DEDUP_REMOVED lines=10> */
.L_x_1:


//--------------------- .nv.constant0.triton_poi_fused_convolution_relu_4 --------------------------
	.section	.nv.constant0.triton_poi_fused_convolution_relu_4,"a",@progbits
	.sectionflags	@""
	.align	4
.nv.constant0.triton_poi_fused_convolution_relu_4:
	.zero		548
